//
// Generated by NVIDIA NVVM Compiler
//
// Compiler Build ID: CL-36424714
// Cuda compilation tools, release 13.0, V13.0.88
// Based on NVVM 20.0.0
//

.version 9.0
.target sm_100
.address_size 64

	// .globl	_Z17large_computationPfS_S_ii

.visible .entry _Z17large_computationPfS_S_ii(
	.param .u64 .ptr .align 1 _Z17large_computationPfS_S_ii_param_0,
	.param .u64 .ptr .align 1 _Z17large_computationPfS_S_ii_param_1,
	.param .u64 .ptr .align 1 _Z17large_computationPfS_S_ii_param_2,
	.param .u32 _Z17large_computationPfS_S_ii_param_3,
	.param .u32 _Z17large_computationPfS_S_ii_param_4
)
{
	.reg .pred 	%p<6>;
	.reg .b32 	%r<27>;
	.reg .b32 	%f<81>;
	.reg .b64 	%rd<11>;

	ld.param.u64 	%rd4, [_Z17large_computationPfS_S_ii_param_0];
	ld.param.u64 	%rd5, [_Z17large_computationPfS_S_ii_param_1];
	ld.param.u64 	%rd6, [_Z17large_computationPfS_S_ii_param_2];
	ld.param.u32 	%r5, [_Z17large_computationPfS_S_ii_param_3];
	ld.param.u32 	%r6, [_Z17large_computationPfS_S_ii_param_4];
	// begin inline asm
	mov.u32 %r4, %smid;
	// end inline asm
	setp.gt.s32 	%p1, %r5, %r4;
	setp.gt.s32 	%p2, %r4, %r6;
	or.pred  	%p3, %p1, %p2;
	@%p3 bra 	$L__BB0_4;
	mov.u32 	%r7, %ctaid.x;
	mov.u32 	%r8, %ntid.x;
	mov.u32 	%r9, %tid.x;
	mad.lo.s32 	%r1, %r7, %r8, %r9;
	setp.gt.s32 	%p4, %r1, 524287;
	@%p4 bra 	$L__BB0_4;
	cvta.to.global.u64 	%rd7, %rd4;
	mul.wide.s32 	%rd8, %r1, 4;
	add.s64 	%rd1, %rd7, %rd8;
	cvta.to.global.u64 	%rd9, %rd5;
	add.s64 	%rd2, %rd9, %rd8;
	cvta.to.global.u64 	%rd10, %rd6;
	add.s64 	%rd3, %rd10, %rd8;
	mov.b32 	%r26, 0;
$L__BB0_3:
	ld.global.f32 	%f1, [%rd1];
	ld.global.f32 	%f2, [%rd2];
	add.f32 	%f3, %f1, %f2;
	cvt.rn.f32.u32 	%f4, %r26;
	add.f32 	%f5, %f3, %f4;
	st.global.f32 	[%rd3], %f5;
	ld.global.f32 	%f6, [%rd1];
	ld.global.f32 	%f7, [%rd2];
	add.f32 	%f8, %f6, %f7;
	add.s32 	%r11, %r26, 1;
	cvt.rn.f32.u32 	%f9, %r11;
	add.f32 	%f10, %f8, %f9;
	st.global.f32 	[%rd3], %f10;
	ld.global.f32 	%f11, [%rd1];
	ld.global.f32 	%f12, [%rd2];
	add.f32 	%f13, %f11, %f12;
	add.s32 	%r12, %r26, 2;
	cvt.rn.f32.u32 	%f14, %r12;
	add.f32 	%f15, %f13, %f14;
	st.global.f32 	[%rd3], %f15;
	ld.global.f32 	%f16, [%rd1];
	ld.global.f32 	%f17, [%rd2];
	add.f32 	%f18, %f16, %f17;
	add.s32 	%r13, %r26, 3;
	cvt.rn.f32.u32 	%f19, %r13;
	add.f32 	%f20, %f18, %f19;
	st.global.f32 	[%rd3], %f20;
	ld.global.f32 	%f21, [%rd1];
	ld.global.f32 	%f22, [%rd2];
	add.f32 	%f23, %f21, %f22;
	add.s32 	%r14, %r26, 4;
	cvt.rn.f32.u32 	%f24, %r14;
	add.f32 	%f25, %f23, %f24;
	st.global.f32 	[%rd3], %f25;
	ld.global.f32 	%f26, [%rd1];
	ld.global.f32 	%f27, [%rd2];
	add.f32 	%f28, %f26, %f27;
	add.s32 	%r15, %r26, 5;
	cvt.rn.f32.u32 	%f29, %r15;
	add.f32 	%f30, %f28, %f29;
	st.global.f32 	[%rd3], %f30;
	ld.global.f32 	%f31, [%rd1];
	ld.global.f32 	%f32, [%rd2];
	add.f32 	%f33, %f31, %f32;
	add.s32 	%r16, %r26, 6;
	cvt.rn.f32.u32 	%f34, %r16;
	add.f32 	%f35, %f33, %f34;
	st.global.f32 	[%rd3], %f35;
	ld.global.f32 	%f36, [%rd1];
	ld.global.f32 	%f37, [%rd2];
	add.f32 	%f38, %f36, %f37;
	add.s32 	%r17, %r26, 7;
	cvt.rn.f32.u32 	%f39, %r17;
	add.f32 	%f40, %f38, %f39;
	st.global.f32 	[%rd3], %f40;
	ld.global.f32 	%f41, [%rd1];
	ld.global.f32 	%f42, [%rd2];
	add.f32 	%f43, %f41, %f42;
	add.s32 	%r18, %r26, 8;
	cvt.rn.f32.u32 	%f44, %r18;
	add.f32 	%f45, %f43, %f44;
	st.global.f32 	[%rd3], %f45;
	ld.global.f32 	%f46, [%rd1];
	ld.global.f32 	%f47, [%rd2];
	add.f32 	%f48, %f46, %f47;
	add.s32 	%r19, %r26, 9;
	cvt.rn.f32.u32 	%f49, %r19;
	add.f32 	%f50, %f48, %f49;
	st.global.f32 	[%rd3], %f50;
	ld.global.f32 	%f51, [%rd1];
	ld.global.f32 	%f52, [%rd2];
	add.f32 	%f53, %f51, %f52;
	add.s32 	%r20, %r26, 10;
	cvt.rn.f32.u32 	%f54, %r20;
	add.f32 	%f55, %f53, %f54;
	st.global.f32 	[%rd3], %f55;
	ld.global.f32 	%f56, [%rd1];
	ld.global.f32 	%f57, [%rd2];
	add.f32 	%f58, %f56, %f57;
	add.s32 	%r21, %r26, 11;
	cvt.rn.f32.u32 	%f59, %r21;
	add.f32 	%f60, %f58, %f59;
	st.global.f32 	[%rd3], %f60;
	ld.global.f32 	%f61, [%rd1];
	ld.global.f32 	%f62, [%rd2];
	add.f32 	%f63, %f61, %f62;
	add.s32 	%r22, %r26, 12;
	cvt.rn.f32.u32 	%f64, %r22;
	add.f32 	%f65, %f63, %f64;
	st.global.f32 	[%rd3], %f65;
	ld.global.f32 	%f66, [%rd1];
	ld.global.f32 	%f67, [%rd2];
	add.f32 	%f68, %f66, %f67;
	add.s32 	%r23, %r26, 13;
	cvt.rn.f32.u32 	%f69, %r23;
	add.f32 	%f70, %f68, %f69;
	st.global.f32 	[%rd3], %f70;
	ld.global.f32 	%f71, [%rd1];
	ld.global.f32 	%f72, [%rd2];
	add.f32 	%f73, %f71, %f72;
	add.s32 	%r24, %r26, 14;
	cvt.rn.f32.u32 	%f74, %r24;
	add.f32 	%f75, %f73, %f74;
	st.global.f32 	[%rd3], %f75;
	ld.global.f32 	%f76, [%rd1];
	ld.global.f32 	%f77, [%rd2];
	add.f32 	%f78, %f76, %f77;
	add.s32 	%r25, %r26, 15;
	cvt.rn.f32.u32 	%f79, %r25;
	add.f32 	%f80, %f78, %f79;
	st.global.f32 	[%rd3], %f80;
	add.s32 	%r26, %r26, 16;
	setp.ne.s32 	%p5, %r26, 100000;
	@%p5 bra 	$L__BB0_3;
$L__BB0_4:
	ret;

}
	// .globl	_Z13simple_returnPfS_S_ii
.visible .entry _Z13simple_returnPfS_S_ii(
	.param .u64 .ptr .align 1 _Z13simple_returnPfS_S_ii_param_0,
	.param .u64 .ptr .align 1 _Z13simple_returnPfS_S_ii_param_1,
	.param .u64 .ptr .align 1 _Z13simple_returnPfS_S_ii_param_2,
	.param .u32 _Z13simple_returnPfS_S_ii_param_3,
	.param .u32 _Z13simple_returnPfS_S_ii_param_4
)
{
	.reg .pred 	%p<5>;
	.reg .b32 	%r<8>;
	.reg .b32 	%f<41>;
	.reg .b64 	%rd<11>;

	ld.param.u64 	%rd1, [_Z13simple_returnPfS_S_ii_param_0];
	ld.param.u64 	%rd2, [_Z13simple_returnPfS_S_ii_param_1];
	ld.param.u64 	%rd3, [_Z13simple_returnPfS_S_ii_param_2];
	ld.param.u32 	%r3, [_Z13simple_returnPfS_S_ii_param_3];
	ld.param.u32 	%r4, [_Z13simple_returnPfS_S_ii_param_4];
	// begin inline asm
	mov.u32 %r2, %smid;
	// end inline asm
	setp.gt.s32 	%p1, %r3, %r2;
	setp.gt.s32 	%p2, %r2, %r4;
	or.pred  	%p3, %p1, %p2;
	@%p3 bra 	$L__BB1_3;
	mov.u32 	%r5, %ctaid.x;
	mov.u32 	%r6, %ntid.x;
	mov.u32 	%r7, %tid.x;
	mad.lo.s32 	%r1, %r5, %r6, %r7;
	setp.gt.s32 	%p4, %r1, 524287;
	@%p4 bra 	$L__BB1_3;
	cvta.to.global.u64 	%rd4, %rd1;
	mul.wide.s32 	%rd5, %r1, 4;
	add.s64 	%rd6, %rd4, %rd5;
	cvta.to.global.u64 	%rd7, %rd2;
	add.s64 	%rd8, %rd7, %rd5;
	cvta.to.global.u64 	%rd9, %rd3;
	add.s64 	%rd10, %rd9, %rd5;
	ld.global.f32 	%f1, [%rd6];
	ld.global.f32 	%f2, [%rd8];
	add.f32 	%f3, %f1, %f2;
	add.f32 	%f4, %f3, 0f00000000;
	st.global.f32 	[%rd10], %f4;
	ld.global.f32 	%f5, [%rd6];
	ld.global.f32 	%f6, [%rd8];
	add.f32 	%f7, %f5, %f6;
	add.f32 	%f8, %f7, 0f3F800000;
	st.global.f32 	[%rd10], %f8;
	ld.global.f32 	%f9, [%rd6];
	ld.global.f32 	%f10, [%rd8];
	add.f32 	%f11, %f9, %f10;
	add.f32 	%f12, %f11, 0f40000000;
	st.global.f32 	[%rd10], %f12;
	ld.global.f32 	%f13, [%rd6];
	ld.global.f32 	%f14, [%rd8];
	add.f32 	%f15, %f13, %f14;
	add.f32 	%f16, %f15, 0f40400000;
	st.global.f32 	[%rd10], %f16;
	ld.global.f32 	%f17, [%rd6];
	ld.global.f32 	%f18, [%rd8];
	add.f32 	%f19, %f17, %f18;
	add.f32 	%f20, %f19, 0f40800000;
	st.global.f32 	[%rd10], %f20;
	ld.global.f32 	%f21, [%rd6];
	ld.global.f32 	%f22, [%rd8];
	add.f32 	%f23, %f21, %f22;
	add.f32 	%f24, %f23, 0f40A00000;
	st.global.f32 	[%rd10], %f24;
	ld.global.f32 	%f25, [%rd6];
	ld.global.f32 	%f26, [%rd8];
	add.f32 	%f27, %f25, %f26;
	add.f32 	%f28, %f27, 0f40C00000;
	st.global.f32 	[%rd10], %f28;
	ld.global.f32 	%f29, [%rd6];
	ld.global.f32 	%f30, [%rd8];
	add.f32 	%f31, %f29, %f30;
	add.f32 	%f32, %f31, 0f40E00000;
	st.global.f32 	[%rd10], %f32;
	ld.global.f32 	%f33, [%rd6];
	ld.global.f32 	%f34, [%rd8];
	add.f32 	%f35, %f33, %f34;
	add.f32 	%f36, %f35, 0f41000000;
	st.global.f32 	[%rd10], %f36;
	ld.global.f32 	%f37, [%rd6];
	ld.global.f32 	%f38, [%rd8];
	add.f32 	%f39, %f37, %f38;
	add.f32 	%f40, %f39, 0f41100000;
	st.global.f32 	[%rd10], %f40;
$L__BB1_3:
	ret;

}


// ===== COMPILED SASS (sm_100) =====

	.target	sm_100

	.elftype	@"ET_EXEC"


//--------------------- .note.nv.tkinfo           --------------------------
	.section	.note.nv.tkinfo,"",@"SHT_NOTE"
	.sectionflags	@"SHF_NOTE_NV_TKINFO"
	.tkinfo
        /*0018*/ 	.word	0x00000002
        /*0030*/ 	.string	""
        /*0030*/ 	.string	"ptxas"
        /*0030*/ 	.string	"Cuda compilation tools, release 13.0, V13.0.88"
        /*0030*/ 	.string	"Build cuda_13.0.r13.0/compiler.36424714_0"
        /*0030*/ 	.string	"-arch sm_100 -m 64 "



//--------------------- .note.nv.cuinfo           --------------------------
	.section	.note.nv.cuinfo,"",@"SHT_NOTE"
	.sectionflags	@"SHF_NOTE_NV_CUINFO"
        /*0018*/ 	.short	0x0002
        /*001a*/ 	.short	0x0064
        /*001c*/ 	.short	0x0082
	.zero		2


//--------------------- .nv.info                  --------------------------
	.section	.nv.info,"",@"SHT_CUDA_INFO"
	.align	4


	//----- nvinfo : EIATTR_REGCOUNT
	.align		4
        /*0000*/ 	.byte	0x04, 0x2f
        /*0002*/ 	.short	(.L_1 - .L_0)
	.align		4
.L_0:
        /*0004*/ 	.word	index@(_Z17large_computationPfS_S_ii)
        /*0008*/ 	.word	0x00000010


	//----- nvinfo : EIATTR_FRAME_SIZE
	.align		4
.L_1:
        /*000c*/ 	.byte	0x04, 0x11
        /*000e*/ 	.short	(.L_3 - .L_2)
	.align		4
.L_2:
        /*0010*/ 	.word	index@(_Z17large_computationPfS_S_ii)
        /*0014*/ 	.word	0x00000000


	//----- nvinfo : EIATTR_REGCOUNT
	.align		4
.L_3:
        /*0018*/ 	.byte	0x04, 0x2f
        /*001a*/ 	.short	(.L_5 - .L_4)
	.align		4
.L_4:
        /*001c*/ 	.word	index@(_Z13simple_returnPfS_S_ii)
        /*0020*/ 	.word	0x00000010


	//----- nvinfo : EIATTR_FRAME_SIZE
	.align		4
.L_5:
        /*0024*/ 	.byte	0x04, 0x11
        /*0026*/ 	.short	(.L_7 - .L_6)
	.align		4
.L_6:
        /*0028*/ 	.word	index@(_Z13simple_returnPfS_S_ii)
        /*002c*/ 	.word	0x00000000


	//----- nvinfo : EIATTR_MIN_STACK_SIZE
	.align		4
.L_7:
        /*0030*/ 	.byte	0x04, 0x12
        /*0032*/ 	.short	(.L_9 - .L_8)
	.align		4
.L_8:
        /*0034*/ 	.word	index@(_Z13simple_returnPfS_S_ii)
        /*0038*/ 	.word	0x00000000


	//----- nvinfo : EIATTR_MIN_STACK_SIZE
	.align		4
.L_9:
        /*003c*/ 	.byte	0x04, 0x12
        /*003e*/ 	.short	(.L_11 - .L_10)
	.align		4
.L_10:
        /*0040*/ 	.word	index@(_Z17large_computationPfS_S_ii)
        /*0044*/ 	.word	0x00000000
.L_11:


//--------------------- .nv.compat                --------------------------
	.section	.nv.compat,"",@"SHT_CUDA_COMPAT_INFO"
	.align	4
        /*0000*/ 	.byte	0x02, 0x09, 0x00, 0x00, 0x02, 0x02, 0x01, 0x00, 0x02, 0x05, 0x05, 0x00, 0x03, 0x07, 0x01, 0x01
        /*0010*/ 	.byte	0x02, 0x03, 0x00, 0x00, 0x02, 0x06, 0x01, 0x00, 0x04, 0x0b, 0x08, 0x00, 0x09, 0x00, 0x00, 0x00
        /*0020*/ 	.byte	0x00, 0x00, 0x00, 0x00


//--------------------- .nv.info._Z13simple_returnPfS_S_ii --------------------------
	.section	.nv.info._Z13simple_returnPfS_S_ii,"",@"SHT_CUDA_INFO"
	.sectionflags	@""
	.align	4


	//----- nvinfo : EIATTR_CUDA_API_VERSION
	.align		4
        /*0000*/ 	.byte	0x04, 0x37
        /*0002*/ 	.short	(.L_13 - .L_12)
.L_12:
        /*0004*/ 	.word	0x00000082


	//----- nvinfo : EIATTR_KPARAM_INFO
	.align		4
.L_13:
        /*0008*/ 	.byte	0x04, 0x17
        /*000a*/ 	.short	(.L_15 - .L_14)
.L_14:
        /*000c*/ 	.word	0x00000000
        /*0010*/ 	.short	0x0004
        /*0012*/ 	.short	0x001c
        /*0014*/ 	.byte	0x00, 0xf0, 0x11, 0x00


	//----- nvinfo : EIATTR_KPARAM_INFO
	.align		4
.L_15:
        /*0018*/ 	.byte	0x04, 0x17
        /*001a*/ 	.short	(.L_17 - .L_16)
.L_16:
        /*001c*/ 	.word	0x00000000
        /*0020*/ 	.short	0x0003
        /*0022*/ 	.short	0x0018
        /*0024*/ 	.byte	0x00, 0xf0, 0x11, 0x00


	//----- nvinfo : EIATTR_KPARAM_INFO
	.align		4
.L_17:
        /*0028*/ 	.byte	0x04, 0x17
        /*002a*/ 	.short	(.L_19 - .L_18)
.L_18:
        /*002c*/ 	.word	0x00000000
        /*0030*/ 	.short	0x0002
        /*0032*/ 	.short	0x0010
        /*0034*/ 	.byte	0x00, 0xf5, 0x21, 0x00


	//----- nvinfo : EIATTR_KPARAM_INFO
	.align		4
.L_19:
        /*0038*/ 	.byte	0x04, 0x17
        /*003a*/ 	.short	(.L_21 - .L_20)
.L_20:
        /*003c*/ 	.word	0x00000000
        /*0040*/ 	.short	0x0001
        /*0042*/ 	.short	0x0008
        /*0044*/ 	.byte	0x00, 0xf5, 0x21, 0x00


	//----- nvinfo : EIATTR_KPARAM_INFO
	.align		4
.L_21:
        /*0048*/ 	.byte	0x04, 0x17
        /*004a*/ 	.short	(.L_23 - .L_22)
.L_22:
        /*004c*/ 	.word	0x00000000
        /*0050*/ 	.short	0x0000
        /*0052*/ 	.short	0x0000
        /*0054*/ 	.byte	0x00, 0xf5, 0x21, 0x00


	//----- nvinfo : EIATTR_SPARSE_MMA_MASK
	.align		4
.L_23:
        /*0058*/ 	.byte	0x03, 0x50
        /*005a*/ 	.short	0x0000


	//----- nvinfo : EIATTR_MAXREG_COUNT
	.align		4
        /*005c*/ 	.byte	0x03, 0x1b
        /*005e*/ 	.short	0x00ff


	//----- nvinfo : EIATTR_MERCURY_ISA_VERSION
	.align		4
        /*0060*/ 	.byte	0x03, 0x5f
        /*0062*/ 	.short	0x0101


	//----- nvinfo : EIATTR_VRC_CTA_INIT_COUNT
	.align		4
        /*0064*/ 	.byte	0x02, 0x4a
	.zero		1
	.zero		1


	//----- nvinfo : EIATTR_EXIT_INSTR_OFFSETS
	.align		4
        /*0068*/ 	.byte	0x04, 0x1c
        /*006a*/ 	.short	(.L_25 - .L_24)


	//   ....[0]....
.L_24:
        /*006c*/ 	.word	0x00000050


	//   ....[1]....
        /*0070*/ 	.word	0x000000b0


	//   ....[2]....
        /*0074*/ 	.word	0x00000450


	//----- nvinfo : EIATTR_CBANK_PARAM_SIZE
	.align		4
.L_25:
        /*0078*/ 	.byte	0x03, 0x19
        /*007a*/ 	.short	0x0020


	//----- nvinfo : EIATTR_PARAM_CBANK
	.align		4
        /*007c*/ 	.byte	0x04, 0x0a
        /*007e*/ 	.short	(.L_27 - .L_26)
	.align		4
.L_26:
        /*0080*/ 	.word	index@(.nv.constant0._Z13simple_returnPfS_S_ii)
        /*0084*/ 	.short	0x0380
        /*0086*/ 	.short	0x0020


	//----- nvinfo : EIATTR_SW_WAR
	.align		4
.L_27:
        /*0088*/ 	.byte	0x04, 0x36
        /*008a*/ 	.short	(.L_29 - .L_28)
.L_28:
        /*008c*/ 	.word	0x00000008
.L_29:


//--------------------- .nv.info._Z17large_computationPfS_S_ii --------------------------
	.section	.nv.info._Z17large_computationPfS_S_ii,"",@"SHT_CUDA_INFO"
	.sectionflags	@""
	.align	4


	//----- nvinfo : EIATTR_CUDA_API_VERSION
	.align		4
        /*0000*/ 	.byte	0x04, 0x37
        /*0002*/ 	.short	(.L_31 - .L_30)
.L_30:
        /*0004*/ 	.word	0x00000082


	//----- nvinfo : EIATTR_KPARAM_INFO
	.align		4
.L_31:
        /*0008*/ 	.byte	0x04, 0x17
        /*000a*/ 	.short	(.L_33 - .L_32)
.L_32:
        /*000c*/ 	.word	0x00000000
        /*0010*/ 	.short	0x0004
        /*0012*/ 	.short	0x001c
        /*0014*/ 	.byte	0x00, 0xf0, 0x11, 0x00


	//----- nvinfo : EIATTR_KPARAM_INFO
	.align		4
.L_33:
        /*0018*/ 	.byte	0x04, 0x17
        /*001a*/ 	.short	(.L_35 - .L_34)
.L_34:
        /*001c*/ 	.word	0x00000000
        /*0020*/ 	.short	0x0003
        /*0022*/ 	.short	0x0018
        /*0024*/ 	.byte	0x00, 0xf0, 0x11, 0x00


	//----- nvinfo : EIATTR_KPARAM_INFO
	.align		4
.L_35:
        /*0028*/ 	.byte	0x04, 0x17
        /*002a*/ 	.short	(.L_37 - .L_36)
.L_36:
        /*002c*/ 	.word	0x00000000
        /*0030*/ 	.short	0x0002
        /*0032*/ 	.short	0x0010
        /*0034*/ 	.byte	0x00, 0xf5, 0x21, 0x00


	//----- nvinfo : EIATTR_KPARAM_INFO
	.align		4
.L_37:
        /*0038*/ 	.byte	0x04, 0x17
        /*003a*/ 	.short	(.L_39 - .L_38)
.L_38:
        /*003c*/ 	.word	0x00000000
        /*0040*/ 	.short	0x0001
        /*0042*/ 	.short	0x0008
        /*0044*/ 	.byte	0x00, 0xf5, 0x21, 0x00


	//----- nvinfo : EIATTR_KPARAM_INFO
	.align		4
.L_39:
        /*0048*/ 	.byte	0x04, 0x17
        /*004a*/ 	.short	(.L_41 - .L_40)
.L_40:
        /*004c*/ 	.word	0x00000000
        /*0050*/ 	.short	0x0000
        /*0052*/ 	.short	0x0000
        /*0054*/ 	.byte	0x00, 0xf5, 0x21, 0x00


	//----- nvinfo : EIATTR_SPARSE_MMA_MASK
	.align		4
.L_41:
        /*0058*/ 	.byte	0x03, 0x50
        /*005a*/ 	.short	0x0000


	//----- nvinfo : EIATTR_MAXREG_COUNT
	.align		4
        /*005c*/ 	.byte	0x03, 0x1b
        /*005e*/ 	.short	0x00ff


	//----- nvinfo : EIATTR_MERCURY_ISA_VERSION
	.align		4
        /*0060*/ 	.byte	0x03, 0x5f
        /*0062*/ 	.short	0x0101


	//----- nvinfo : EIATTR_VRC_CTA_INIT_COUNT
	.align		4
        /*0064*/ 	.byte	0x02, 0x4a
	.zero		1
	.zero		1


	//----- nvinfo : EIATTR_EXIT_INSTR_OFFSETS
	.align		4
        /*0068*/ 	.byte	0x04, 0x1c
        /*006a*/ 	.short	(.L_43 - .L_42)


	//   ....[0]....
.L_42:
        /*006c*/ 	.word	0x00000050


	//   ....[1]....
        /*0070*/ 	.word	0x000000b0


	//   ....[2]....
        /*0074*/ 	.word	0x00000860


	//----- nvinfo : EIATTR_CBANK_PARAM_SIZE
	.align		4
.L_43:
        /*0078*/ 	.byte	0x03, 0x19
        /*007a*/ 	.short	0x0020


	//----- nvinfo : EIATTR_PARAM_CBANK
	.align		4
        /*007c*/ 	.byte	0x04, 0x0a
        /*007e*/ 	.short	(.L_45 - .L_44)
	.align		4
.L_44:
        /*0080*/ 	.word	index@(.nv.constant0._Z17large_computationPfS_S_ii)
        /*0084*/ 	.short	0x0380
        /*0086*/ 	.short	0x0020


	//----- nvinfo : EIATTR_SW_WAR
	.align		4
.L_45:
        /*0088*/ 	.byte	0x04, 0x36
        /*008a*/ 	.short	(.L_47 - .L_46)
.L_46:
        /*008c*/ 	.word	0x00000008
.L_47:


//--------------------- .nv.callgraph             --------------------------
	.section	.nv.callgraph,"",@"SHT_CUDA_CALLGRAPH"
	.align	4
	.sectionentsize	8
	.align		4
        /*0000*/ 	.word	0x00000000
	.align		4
        /*0004*/ 	.word	0xffffffff
	.align		4
        /*0008*/ 	.word	0x00000000
	.align		4
        /*000c*/ 	.word	0xfffffffe
	.align		4
        /*0010*/ 	.word	0x00000000
	.align		4
        /*0014*/ 	.word	0xfffffffd
	.align		4
        /*0018*/ 	.word	0x00000000
	.align		4
        /*001c*/ 	.word	0xfffffffc


//--------------------- .text._Z13simple_returnPfS_S_ii --------------------------
	.section	.text._Z13simple_returnPfS_S_ii,"ax",@progbits
	.align	128
        .global         _Z13simple_returnPfS_S_ii
        .type           _Z13simple_returnPfS_S_ii,@function
        .size           _Z13simple_returnPfS_S_ii,(.L_x_3 - _Z13simple_returnPfS_S_ii)
        .other          _Z13simple_returnPfS_S_ii,@"STO_CUDA_ENTRY STV_DEFAULT"
_Z13simple_returnPfS_S_ii:
.text._Z13simple_returnPfS_S_ii:
[----:B------:R-:W-:Y:S08]  /*0000*/  LDC R1, c[0x0][0x37c] ;  /* 0x0000df00ff017b82 */ /* 0x000ff00000000800 */
[----:B------:R-:W0:Y:S08]  /*0010*/  S2UR UR4, SR_VIRTUALSMID ;  /* 0x00000000000479c3 */ /* 0x000e300000004300 */
[----:B------:R-:W0:Y:S02]  /*0020*/  LDC.64 R2, c[0x0][0x398] ;  /* 0x0000e600ff027b82 */ /* 0x000e240000000a00 */
[----:B0-----:R-:W-:-:S04]  /*0030*/  ISETP.LT.AND P0, PT, R3, UR4, PT ;  /* 0x0000000403007c0c */ /* 0x001fc8000bf01270 */
[----:B------:R-:W-:-:S13]  /*0040*/  ISETP.GT.OR P0, PT, R2, UR4, P0 ;  /* 0x0000000402007c0c */ /* 0x000fda0008704670 */
[----:B------:R-:W-:Y:S05]  /*0050*/  @P0 EXIT ;  /* 0x000000000000094d */ /* 0x000fea0003800000 */
[----:B------:R-:W0:Y:S01]  /*0060*/  S2R R0, SR_TID.X ;  /* 0x0000000000007919 */ /* 0x000e220000002100 */
[----:B------:R-:W0:Y:S08]  /*0070*/  S2UR UR4, SR_CTAID.X ;  /* 0x00000000000479c3 */ /* 0x000e300000002500 */
[----:B------:R-:W0:Y:S02]  /*0080*/  LDC R9, c[0x0][0x360] ;  /* 0x0000d800ff097b82 */ /* 0x000e240000000800 */
[----:B0-----:R-:W-:-:S05]  /*0090*/  IMAD R9, R9, UR4, R0 ;  /* 0x0000000409097c24 */ /* 0x001fca000f8e0200 */
[----:B------:R-:W-:-:S13]  /*00a0*/  ISETP.GT.AND P0, PT, R9, 0x7ffff, PT ;  /* 0x0007ffff0900780c */ /* 0x000fda0003f04270 */
[----:B------:R-:W-:Y:S05]  /*00b0*/  @P0 EXIT ;  /* 0x000000000000094d */ /* 0x000fea0003800000 */
[----:B------:R-:W0:Y:S01]  /*00c0*/  LDC.64 R2, c[0x0][0x380] ;  /* 0x0000e000ff027b82 */ /* 0x000e220000000a00 */
[----:B------:R-:W1:Y:S07]  /*00d0*/  LDCU.64 UR4, c[0x0][0x358] ;  /* 0x00006b00ff0477ac */ /* 0x000e6e0008000a00 */
[----:B------:R-:W2:Y:S08]  /*00e0*/  LDC.64 R4, c[0x0][0x388] ;  /* 0x0000e200ff047b82 */ /* 0x000eb00000000a00 */
[----:B------:R-:W3:Y:S01]  /*00f0*/  LDC.64 R6, c[0x0][0x390] ;  /* 0x0000e400ff067b82 */ /* 0x000ee20000000a00 */
[----:B0-----:R-:W-:-:S05]  /*0100*/  IMAD.WIDE R2, R9, 0x4, R2 ;  /* 0x0000000409027825 */ /* 0x001fca00078e0202 */
[----:B-1----:R-:W4:Y:S01]  /*0110*/  LDG.E R0, desc[UR4][R2.64] ;  /* 0x0000000402007981 */ /* 0x002f22000c1e1900 */
[----:B--2---:R-:W-:-:S05]  /*0120*/  IMAD.WIDE R4, R9, 0x4, R4 ;  /* 0x0000000409047825 */ /* 0x004fca00078e0204 */
[----:B------:R-:W4:Y:S01]  /*0130*/  LDG.E R11, desc[UR4][R4.64] ;  /* 0x00000004040b7981 */ /* 0x000f22000c1e1900 */
[----:B---3--:R-:W-:-:S04]  /*0140*/  IMAD.WIDE R6, R9, 0x4, R6 ;  /* 0x0000000409067825 */ /* 0x008fc800078e0206 */
[----:B----4-:R-:W-:-:S04]  /*0150*/  FADD R0, R0, R11 ;  /* 0x0000000b00007221 */ /* 0x010fc80000000000 */
[----:B------:R-:W-:-:S05]  /*0160*/  FADD R9, RZ, R0 ;  /* 0x00000000ff097221 */ /* 0x000fca0000000000 */
[----:B------:R0:W-:Y:S04]  /*0170*/  STG.E desc[UR4][R6.64], R9 ;  /* 0x0000000906007986 */ /* 0x0001e8000c101904 */
[----:B------:R-:W2:Y:S04]  /*0180*/  LDG.E R0, desc[UR4][R2.64] ;  /* 0x0000000402007981 */ /* 0x000ea8000c1e1900 */
[----:B------:R-:W2:Y:S02]  /*0190*/  LDG.E R11, desc[UR4][R4.64] ;  /* 0x00000004040b7981 */ /* 0x000ea4000c1e1900 */
[----:B--2---:R-:W-:-:S04]  /*01a0*/  FADD R0, R0, R11 ;  /* 0x0000000b00007221 */ /* 0x004fc80000000000 */
[----:B------:R-:W-:-:S05]  /*01b0*/  FADD R11, R0, 1 ;  /* 0x3f800000000b7421 */ /* 0x000fca0000000000 */
[----:B------:R1:W-:Y:S04]  /*01c0*/  STG.E desc[UR4][R6.64], R11 ;  /* 0x0000000b06007986 */ /* 0x0003e8000c101904 */
[----:B------:R-:W2:Y:S04]  /*01d0*/  LDG.E R0, desc[UR4][R2.64] ;  /* 0x0000000402007981 */ /* 0x000ea8000c1e1900 */
[----:B------:R-:W2:Y:S02]  /*01e0*/  LDG.E R13, desc[UR4][R4.64] ;  /* 0x00000004040d7981 */ /* 0x000ea4000c1e1900 */
[----:B--2---:R-:W-:-:S04]  /*01f0*/  FADD R0, R0, R13 ;  /* 0x0000000d00007221 */ /* 0x004fc80000000000 */
[----:B------:R-:W-:-:S05]  /*0200*/  FADD R13, R0, 2 ;  /* 0x40000000000d7421 */ /* 0x000fca0000000000 */
[----:B------:R2:W-:Y:S04]  /*0210*/  STG.E desc[UR4][R6.64], R13 ;  /* 0x0000000d06007986 */ /* 0x0005e8000c101904 */
[----:B------:R-:W3:Y:S04]  /*0220*/  LDG.E R0, desc[UR4][R2.64] ;  /* 0x0000000402007981 */ /* 0x000ee8000c1e1900 */
[----:B0-----:R-:W3:Y:S02]  /*0230*/  LDG.E R9, desc[UR4][R4.64] ;  /* 0x0000000404097981 */ /* 0x001ee4000c1e1900 */
[----:B---3--:R-:W-:-:S04]  /*0240*/  FADD R0, R0, R9 ;  /* 0x0000000900007221 */ /* 0x008fc80000000000 */
[----:B------:R-:W-:-:S05]  /*0250*/  FADD R9, R0, 3 ;  /* 0x4040000000097421 */ /* 0x000fca0000000000 */
[----:B------:R0:W-:Y:S04]  /*0260*/  STG.E desc[UR4][R6.64], R9 ;  /* 0x0000000906007986 */ /* 0x0001e8000c101904 */
[----:B------:R-:W3:Y:S04]  /*0270*/  LDG.E R0, desc[UR4][R2.64] ;  /* 0x0000000402007981 */ /* 0x000ee8000c1e1900 */
[----:B-1----:R-:W3:Y:S02]  /*0280*/  LDG.E R11, desc[UR4][R4.64] ;  /* 0x00000004040b7981 */ /* 0x002ee4000c1e1900 */
[----:B---3--:R-:W-:-:S04]  /*0290*/  FADD R0, R0, R11 ;  /* 0x0000000b00007221 */ /* 0x008fc80000000000 */
[----:B------:R-:W-:-:S05]  /*02a0*/  FADD R11, R0, 4 ;  /* 0x40800000000b7421 */ /* 0x000fca0000000000 */
[----:B------:R1:W-:Y:S04]  /*02b0*/  STG.E desc[UR4][R6.64], R11 ;  /* 0x0000000b06007986 */ /* 0x0003e8000c101904 */
[----:B------:R-:W3:Y:S04]  /*02c0*/  LDG.E R0, desc[UR4][R2.64] ;  /* 0x0000000402007981 */ /* 0x000ee8000c1e1900 */
[----:B--2---:R-:W3:Y:S02]  /*02d0*/  LDG.E R13, desc[UR4][R4.64] ;  /* 0x00000004040d7981 */ /* 0x004ee4000c1e1900 */
[----:B---3--:R-:W-:-:S04]  /*02e0*/  FADD R0, R0, R13 ;  /* 0x0000000d00007221 */ /* 0x008fc80000000000 */
        /* <DEDUP_REMOVED lines=11> */
[----:B------:R-:W-:Y:S04]  /*03a0*/  STG.E desc[UR4][R6.64], R11 ;  /* 0x0000000b06007986 */ /* 0x000fe8000c101904 */
[----:B------:R-:W3:Y:S04]  /*03b0*/  LDG.E R0, desc[UR4][R2.64] ;  /* 0x0000000402007981 */ /* 0x000ee8000c1e1900 */
[----:B--2---:R-:W3:Y:S02]  /*03c0*/  LDG.E R13, desc[UR4][R4.64] ;  /* 0x00000004040d7981 */ /* 0x004ee4000c1e1900 */
[----:B---3--:R-:W-:-:S04]  /*03d0*/  FADD R0, R0, R13 ;  /* 0x0000000d00007221 */ /* 0x008fc80000000000 */
[----:B------:R-:W-:-:S05]  /*03e0*/  FADD R13, R0, 8 ;  /* 0x41000000000d7421 */ /* 0x000fca0000000000 */
[----:B------:R-:W-:Y:S04]  /*03f0*/  STG.E desc[UR4][R6.64], R13 ;  /* 0x0000000d06007986 */ /* 0x000fe8000c101904 */
[----:B------:R-:W2:Y:S04]  /*0400*/  LDG.E R0, desc[UR4][R2.64] ;  /* 0x0000000402007981 */ /* 0x000ea8000c1e1900 */
[----:B0-----:R-:W2:Y:S02]  /*0410*/  LDG.E R9, desc[UR4][R4.64] ;  /* 0x0000000404097981 */ /* 0x001ea4000c1e1900 */
[----:B--2---:R-:W-:-:S04]  /*0420*/  FADD R0, R0, R9 ;  /* 0x0000000900007221 */ /* 0x004fc80000000000 */
[----:B------:R-:W-:-:S05]  /*0430*/  FADD R9, R0, 9 ;  /* 0x4110000000097421 */ /* 0x000fca0000000000 */
[----:B------:R-:W-:Y:S01]  /*0440*/  STG.E desc[UR4][R6.64], R9 ;  /* 0x0000000906007986 */ /* 0x000fe2000c101904 */
[----:B------:R-:W-:Y:S05]  /*0450*/  EXIT ;  /* 0x000000000000794d */ /* 0x000fea0003800000 */
.L_x_0:
[----:B------:R-:W-:-:S00]  /*0460*/  BRA `(.L_x_0) ;  /* 0xfffffffc00fc7947 */ /* 0x000fc0000383ffff */
[----:B------:R-:W-:-:S00]  /*0470*/  NOP ;  /* 0x0000000000007918 */ /* 0x000fc00000000000 */
        /* <DEDUP_REMOVED lines=8> */
.L_x_3:


//--------------------- .text._Z17large_computationPfS_S_ii --------------------------
	.section	.text._Z17large_computationPfS_S_ii,"ax",@progbits
	.align	128
        .global         _Z17large_computationPfS_S_ii
        .type           _Z17large_computationPfS_S_ii,@function
        .size           _Z17large_computationPfS_S_ii,(.L_x_4 - _Z17large_computationPfS_S_ii)
        .other          _Z17large_computationPfS_S_ii,@"STO_CUDA_ENTRY STV_DEFAULT"
_Z17large_computationPfS_S_ii:
.text._Z17large_computationPfS_S_ii:
        /* <DEDUP_REMOVED lines=13> */
[----:B------:R-:W1:Y:S01]  /*00d0*/  LDCU.64 UR6, c[0x0][0x358] ;  /* 0x00006b00ff0677ac */ /* 0x000e620008000a00 */
[----:B------:R-:W-:-:S06]  /*00e0*/  UMOV UR4, URZ ;  /* 0x000000ff00047c82 */ /* 0x000fcc0008000000 */
[----:B------:R-:W2:Y:S08]  /*00f0*/  LDC.64 R4, c[0x0][0x388] ;  /* 0x0000e200ff047b82 */ /* 0x000eb00000000a00 */
[----:B------:R-:W3:Y:S01]  /*0100*/  LDC.64 R6, c[0x0][0x390] ;  /* 0x0000e400ff067b82 */ /* 0x000ee20000000a00 */
[----:B0-----:R-:W-:-:S04]  /*0110*/  IMAD.WIDE R2, R9, 0x4, R2 ;  /* 0x0000000409027825 */ /* 0x001fc800078e0202 */
[----:B--2---:R-:W-:-:S04]  /*0120*/  IMAD.WIDE R4, R9, 0x4, R4 ;  /* 0x0000000409047825 */ /* 0x004fc800078e0204 */
[----:B-1-3--:R-:W-:-:S07]  /*0130*/  IMAD.WIDE R6, R9, 0x4, R6 ;  /* 0x0000000409067825 */ /* 0x00afce00078e0206 */
.L_x_1:
[----:B------:R-:W2:Y:S04]  /*0140*/  LDG.E R0, desc[UR6][R2.64] ;  /* 0x0000000602007981 */ /* 0x000ea8000c1e1900 */
[----:B------:R-:W2:Y:S01]  /*0150*/  LDG.E R9, desc[UR6][R4.64] ;  /* 0x0000000604097981 */ /* 0x000ea2000c1e1900 */
[----:B0-----:R-:W-:Y:S01]  /*0160*/  I2FP.F32.U32 R11, UR4 ;  /* 0x00000004000b7c45 */ /* 0x001fe20008201000 */
[----:B--2---:R-:W-:-:S04]  /*0170*/  FADD R0, R0, R9 ;  /* 0x0000000900007221 */ /* 0x004fc80000000000 */
[----:B------:R-:W-:-:S05]  /*0180*/  FADD R11, R0, R11 ;  /* 0x0000000b000b7221 */ /* 0x000fca0000000000 */
[----:B------:R0:W-:Y:S04]  /*0190*/  STG.E desc[UR6][R6.64], R11 ;  /* 0x0000000b06007986 */ /* 0x0001e8000c101906 */
[----:B------:R-:W2:Y:S04]  /*01a0*/  LDG.E R0, desc[UR6][R2.64] ;  /* 0x0000000602007981 */ /* 0x000ea8000c1e1900 */
[----:B------:R-:W2:Y:S01]  /*01b0*/  LDG.E R9, desc[UR6][R4.64] ;  /* 0x0000000604097981 */ /* 0x000ea2000c1e1900 */
[----:B------:R-:W-:-:S06]  /*01c0*/  UIADD3 UR5, UPT, UPT, UR4, 0x1, URZ ;  /* 0x0000000104057890 */ /* 0x000fcc000fffe0ff */
[----:B------:R-:W-:Y:S01]  /*01d0*/  I2FP.F32.U32 R13, UR5 ;  /* 0x00000005000d7c45 */ /* 0x000fe20008201000 */
[----:B--2---:R-:W-:-:S04]  /*01e0*/  FADD R0, R0, R9 ;  /* 0x0000000900007221 */ /* 0x004fc80000000000 */
[----:B------:R-:W-:-:S05]  /*01f0*/  FADD R13, R0, R13 ;  /* 0x0000000d000d7221 */ /* 0x000fca0000000000 */
[----:B------:R1:W-:Y:S04]  /*0200*/  STG.E desc[UR6][R6.64], R13 ;  /* 0x0000000d06007986 */ /* 0x0003e8000c101906 */
[----:B------:R-:W2:Y:S04]  /*0210*/  LDG.E R0, desc[UR6][R2.64] ;  /* 0x0000000602007981 */ /* 0x000ea8000c1e1900 */
[----:B------:R-:W2:Y:S01]  /*0220*/  LDG.E R9, desc[UR6][R4.64] ;  /* 0x0000000604097981 */ /* 0x000ea2000c1e1900 */
[----:B------:R-:W-:-:S06]  /*0230*/  UIADD3 UR5, UPT, UPT, UR4, 0x2, URZ ;  /* 0x0000000204057890 */ /* 0x000fcc000fffe0ff */
[----:B0-----:R-:W-:Y:S01]  /*0240*/  I2FP.F32.U32 R11, UR5 ;  /* 0x00000005000b7c45 */ /* 0x001fe20008201000 */
[----:B--2---:R-:W-:-:S04]  /*0250*/  FADD R0, R0, R9 ;  /* 0x0000000900007221 */ /* 0x004fc80000000000 */
[----:B------:R-:W-:-:S05]  /*0260*/  FADD R11, R0, R11 ;  /* 0x0000000b000b7221 */ /* 0x000fca0000000000 */
[----:B------:R0:W-:Y:S04]  /*0270*/  STG.E desc[UR6][R6.64], R11 ;  /* 0x0000000b06007986 */ /* 0x0001e8000c101906 */
[----:B------:R-:W2:Y:S04]  /*0280*/  LDG.E R0, desc[UR6][R2.64] ;  /* 0x0000000602007981 */ /* 0x000ea8000c1e1900 */
[----:B------:R-:W2:Y:S01]  /*0290*/  LDG.E R9, desc[UR6][R4.64] ;  /* 0x0000000604097981 */ /* 0x000ea2000c1e1900 */
[----:B------:R-:W-:-:S06]  /*02a0*/  UIADD3 UR5, UPT, UPT, UR4, 0x3, URZ ;  /* 0x0000000304057890 */ /* 0x000fcc000fffe0ff */
[----:B-1----:R-:W-:Y:S01]  /*02b0*/  I2FP.F32.U32 R13, UR5 ;  /* 0x00000005000d7c45 */ /* 0x002fe20008201000 */
        /* <DEDUP_REMOVED lines=82> */
[----:B------:R-:W-:Y:S02]  /*07e0*/  UIADD3 UR5, UPT, UPT, UR4, 0xf, URZ ;  /* 0x0000000f04057890 */ /* 0x000fe4000fffe0ff */
[----:B------:R-:W-:-:S04]  /*07f0*/  UIADD3 UR4, UPT, UPT, UR4, 0x10, URZ ;  /* 0x0000001004047890 */ /* 0x000fc8000fffe0ff */
[----:B-1----:R-:W-:Y:S01]  /*0800*/  I2FP.F32.U32 R13, UR5 ;  /* 0x00000005000d7c45 */ /* 0x002fe20008201000 */
[----:B------:R-:W-:Y:S01]  /*0810*/  UISETP.NE.AND UP0, UPT, UR4, 0x186a0, UPT ;  /* 0x000186a00400788c */ /* 0x000fe2000bf05270 */
[----:B--2---:R-:W-:-:S04]  /*0820*/  FADD R0, R0, R9 ;  /* 0x0000000900007221 */ /* 0x004fc80000000000 */
[----:B------:R-:W-:-:S05]  /*0830*/  FADD R13, R0, R13 ;  /* 0x0000000d000d7221 */ /* 0x000fca0000000000 */
[----:B------:R0:W-:Y:S01]  /*0840*/  STG.E desc[UR6][R6.64], R13 ;  /* 0x0000000d06007986 */ /* 0x0001e2000c101906 */
[----:B------:R-:W-:Y:S05]  /*0850*/  BRA.U UP0, `(.L_x_1) ;  /* 0xfffffff900387547 */ /* 0x000fea000b83ffff */
[----:B------:R-:W-:Y:S05]  /*0860*/  EXIT ;  /* 0x000000000000794d */ /* 0x000fea0003800000 */
.L_x_2:
        /* <DEDUP_REMOVED lines=9> */
.L_x_4:


//--------------------- .nv.shared.reserved.0     --------------------------
	.section	.nv.shared.reserved.0,"aw",@nobits
	.weak		__nv_reservedSMEM_offset_0_alias
	.size		__nv_reservedSMEM_offset_0_alias, 0, 64
	.other		__nv_reservedSMEM_offset_0_alias,@"STO_CUDA_RESERVED_SHARED STV_DEFAULT"
__nv_reservedSMEM_offset_0_alias:
	.zero		0
	.zero		64


//--------------------- .nv.constant0._Z13simple_returnPfS_S_ii --------------------------
	.section	.nv.constant0._Z13simple_returnPfS_S_ii,"a",@progbits
	.sectionflags	@""
	.align	4
.nv.constant0._Z13simple_returnPfS_S_ii:
	.zero		928


//--------------------- .nv.constant0._Z17large_computationPfS_S_ii --------------------------
	.section	.nv.constant0._Z17large_computationPfS_S_ii,"a",@progbits
	.sectionflags	@""
	.align	4
.nv.constant0._Z17large_computationPfS_S_ii:
	.zero		928


//--------------------- SYMBOLS --------------------------

	.type		.nv.reservedSmem.offset0,@object
	.size		.nv.reservedSmem.offset0,0x4
